//
// Generated by NVIDIA NVVM Compiler
//
// Compiler Build ID: CL-36424714
// Cuda compilation tools, release 13.0, V13.0.88
// Based on NVVM 20.0.0
//

.version 9.0
.target sm_100
.address_size 64

	// .globl	_Z4mmuliiiPKiS0_Pi
// _ZZ4mmuliiiPKiS0_PiE2As has been demoted
// _ZZ4mmuliiiPKiS0_PiE2Bs has been demoted

.visible .entry _Z4mmuliiiPKiS0_Pi(
	.param .u32 _Z4mmuliiiPKiS0_Pi_param_0,
	.param .u32 _Z4mmuliiiPKiS0_Pi_param_1,
	.param .u32 _Z4mmuliiiPKiS0_Pi_param_2,
	.param .u64 .ptr .align 1 _Z4mmuliiiPKiS0_Pi_param_3,
	.param .u64 .ptr .align 1 _Z4mmuliiiPKiS0_Pi_param_4,
	.param .u64 .ptr .align 1 _Z4mmuliiiPKiS0_Pi_param_5
)
{
	.reg .pred 	%p<7>;
	.reg .b32 	%r<120>;
	.reg .b64 	%rd<15>;
	// demoted variable
	.shared .align 4 .b8 _ZZ4mmuliiiPKiS0_PiE2As[16384];
	// demoted variable
	.shared .align 4 .b8 _ZZ4mmuliiiPKiS0_PiE2Bs[16384];
	ld.param.u32 	%r41, [_Z4mmuliiiPKiS0_Pi_param_0];
	ld.param.u32 	%r39, [_Z4mmuliiiPKiS0_Pi_param_1];
	ld.param.u32 	%r40, [_Z4mmuliiiPKiS0_Pi_param_2];
	ld.param.u64 	%rd3, [_Z4mmuliiiPKiS0_Pi_param_3];
	ld.param.u64 	%rd4, [_Z4mmuliiiPKiS0_Pi_param_4];
	ld.param.u64 	%rd5, [_Z4mmuliiiPKiS0_Pi_param_5];
	mov.u32 	%r1, %ctaid.x;
	mov.u32 	%r2, %ntid.x;
	mov.u32 	%r3, %tid.x;
	mad.lo.s32 	%r4, %r1, %r2, %r3;
	mov.u32 	%r5, %ctaid.y;
	mov.u32 	%r43, %ntid.y;
	mov.u32 	%r6, %tid.y;
	mad.lo.s32 	%r44, %r5, %r43, %r6;
	setp.ge.s32 	%p1, %r4, %r39;
	setp.ge.s32 	%p2, %r44, %r41;
	or.pred  	%p3, %p1, %p2;
	@%p3 bra 	$L__BB0_7;
	setp.lt.s32 	%p4, %r40, 1;
	mov.b32 	%r116, 0;
	mov.u32 	%r117, %r116;
	mov.u32 	%r118, %r116;
	mov.u32 	%r119, %r116;
	@%p4 bra 	$L__BB0_6;
	shl.b32 	%r47, %r5, 6;
	shl.b32 	%r48, %r1, 6;
	mad.lo.s32 	%r49, %r6, %r2, %r3;
	shl.b32 	%r50, %r49, 2;
	shr.u32 	%r8, %r49, 4;
	and.b32  	%r51, %r50, 60;
	add.s32 	%r52, %r47, %r8;
	mad.lo.s32 	%r9, %r52, %r40, %r51;
	or.b32  	%r10, %r51, %r48;
	shl.b32 	%r53, %r49, 4;
	mov.u32 	%r54, _ZZ4mmuliiiPKiS0_PiE2As;
	add.s32 	%r11, %r54, %r53;
	mov.u32 	%r55, _ZZ4mmuliiiPKiS0_PiE2Bs;
	add.s32 	%r12, %r55, %r53;
	shl.b32 	%r56, %r6, 9;
	add.s32 	%r57, %r56, %r54;
	add.s32 	%r13, %r57, 256;
	shl.b32 	%r58, %r3, 3;
	add.s32 	%r59, %r58, %r55;
	add.s32 	%r14, %r59, 512;
	cvta.to.global.u64 	%rd1, %rd3;
	cvta.to.global.u64 	%rd2, %rd4;
	mov.b32 	%r116, 0;
	mov.u32 	%r112, %r116;
$L__BB0_3:
	add.s32 	%r61, %r9, %r112;
	add.s32 	%r62, %r112, %r8;
	mad.lo.s32 	%r63, %r62, %r39, %r10;
	mul.wide.s32 	%rd6, %r61, 4;
	add.s64 	%rd7, %rd1, %rd6;
	ld.global.u32 	%r64, [%rd7];
	st.shared.u32 	[%r11], %r64;
	mul.wide.s32 	%rd8, %r63, 4;
	add.s64 	%rd9, %rd2, %rd8;
	ld.global.u32 	%r65, [%rd9];
	st.shared.u32 	[%r12], %r65;
	ld.global.u32 	%r66, [%rd7+4];
	st.shared.u32 	[%r11+4], %r66;
	ld.global.u32 	%r67, [%rd9+4];
	st.shared.u32 	[%r12+4], %r67;
	ld.global.u32 	%r68, [%rd7+8];
	st.shared.u32 	[%r11+8], %r68;
	ld.global.u32 	%r69, [%rd9+8];
	st.shared.u32 	[%r12+8], %r69;
	ld.global.u32 	%r70, [%rd7+12];
	st.shared.u32 	[%r11+12], %r70;
	ld.global.u32 	%r71, [%rd9+12];
	st.shared.u32 	[%r12+12], %r71;
	bar.sync 	0;
	mov.b32 	%r115, 256;
	mov.u32 	%r113, %r14;
	mov.u32 	%r114, %r13;
$L__BB0_4:
	ld.shared.u32 	%r72, [%r114+-256];
	ld.shared.u32 	%r73, [%r114];
	ld.shared.u32 	%r74, [%r113+-512];
	ld.shared.u32 	%r75, [%r113+-508];
	mad.lo.s32 	%r76, %r74, %r72, %r116;
	mad.lo.s32 	%r77, %r75, %r72, %r117;
	mad.lo.s32 	%r78, %r74, %r73, %r118;
	mad.lo.s32 	%r79, %r75, %r73, %r119;
	ld.shared.u32 	%r80, [%r114+-252];
	ld.shared.u32 	%r81, [%r114+4];
	ld.shared.u32 	%r82, [%r113+-256];
	ld.shared.u32 	%r83, [%r113+-252];
	mad.lo.s32 	%r84, %r82, %r80, %r76;
	mad.lo.s32 	%r85, %r83, %r80, %r77;
	mad.lo.s32 	%r86, %r82, %r81, %r78;
	mad.lo.s32 	%r87, %r83, %r81, %r79;
	ld.shared.u32 	%r88, [%r114+-248];
	ld.shared.u32 	%r89, [%r114+8];
	ld.shared.u32 	%r90, [%r113];
	ld.shared.u32 	%r91, [%r113+4];
	mad.lo.s32 	%r92, %r90, %r88, %r84;
	mad.lo.s32 	%r93, %r91, %r88, %r85;
	mad.lo.s32 	%r94, %r90, %r89, %r86;
	mad.lo.s32 	%r95, %r91, %r89, %r87;
	ld.shared.u32 	%r96, [%r114+-244];
	ld.shared.u32 	%r97, [%r114+12];
	ld.shared.u32 	%r98, [%r113+256];
	ld.shared.u32 	%r99, [%r113+260];
	mad.lo.s32 	%r116, %r98, %r96, %r92;
	mad.lo.s32 	%r117, %r99, %r96, %r93;
	mad.lo.s32 	%r118, %r98, %r97, %r94;
	mad.lo.s32 	%r119, %r99, %r97, %r95;
	add.s32 	%r115, %r115, 16;
	add.s32 	%r114, %r114, 16;
	add.s32 	%r113, %r113, 1024;
	setp.ne.s32 	%p5, %r115, 512;
	@%p5 bra 	$L__BB0_4;
	bar.sync 	0;
	add.s32 	%r112, %r112, 64;
	setp.lt.s32 	%p6, %r112, %r40;
	@%p6 bra 	$L__BB0_3;
$L__BB0_6:
	shl.b32 	%r100, %r4, 1;
	mul.lo.s32 	%r101, %r44, %r39;
	shl.b32 	%r102, %r101, 1;
	add.s32 	%r103, %r102, %r100;
	cvta.to.global.u64 	%rd10, %rd5;
	mul.wide.s32 	%rd11, %r103, 4;
	add.s64 	%rd12, %rd10, %rd11;
	st.global.u32 	[%rd12], %r116;
	st.global.u32 	[%rd12+4], %r117;
	mul.wide.s32 	%rd13, %r39, 4;
	add.s64 	%rd14, %rd12, %rd13;
	st.global.u32 	[%rd14], %r118;
	st.global.u32 	[%rd14+4], %r119;
$L__BB0_7:
	ret;

}


// ===== COMPILED SASS (sm_100) =====

	.target	sm_100

	.elftype	@"ET_EXEC"


//--------------------- .note.nv.tkinfo           --------------------------
	.section	.note.nv.tkinfo,"",@"SHT_NOTE"
	.sectionflags	@"SHF_NOTE_NV_TKINFO"
	.tkinfo
        /*0018*/ 	.word	0x00000002
        /*0030*/ 	.string	""
        /*0030*/ 	.string	"ptxas"
        /*0030*/ 	.string	"Cuda compilation tools, release 13.0, V13.0.88"
        /*0030*/ 	.string	"Build cuda_13.0.r13.0/compiler.36424714_0"
        /*0030*/ 	.string	"-arch sm_100 -m 64 "



//--------------------- .note.nv.cuinfo           --------------------------
	.section	.note.nv.cuinfo,"",@"SHT_NOTE"
	.sectionflags	@"SHF_NOTE_NV_CUINFO"
        /*0018*/ 	.short	0x0002
        /*001a*/ 	.short	0x0064
        /*001c*/ 	.short	0x0082
	.zero		2


//--------------------- .nv.info                  --------------------------
	.section	.nv.info,"",@"SHT_CUDA_INFO"
	.align	4


	//----- nvinfo : EIATTR_REGCOUNT
	.align		4
        /*0000*/ 	.byte	0x04, 0x2f
        /*0002*/ 	.short	(.L_1 - .L_0)
	.align		4
.L_0:
        /*0004*/ 	.word	index@(_Z4mmuliiiPKiS0_Pi)
        /*0008*/ 	.word	0x00000020


	//----- nvinfo : EIATTR_FRAME_SIZE
	.align		4
.L_1:
        /*000c*/ 	.byte	0x04, 0x11
        /*000e*/ 	.short	(.L_3 - .L_2)
	.align		4
.L_2:
        /*0010*/ 	.word	index@(_Z4mmuliiiPKiS0_Pi)
        /*0014*/ 	.word	0x00000000


	//----- nvinfo : EIATTR_MIN_STACK_SIZE
	.align		4
.L_3:
        /*0018*/ 	.byte	0x04, 0x12
        /*001a*/ 	.short	(.L_5 - .L_4)
	.align		4
.L_4:
        /*001c*/ 	.word	index@(_Z4mmuliiiPKiS0_Pi)
        /*0020*/ 	.word	0x00000000
.L_5:


//--------------------- .nv.compat                --------------------------
	.section	.nv.compat,"",@"SHT_CUDA_COMPAT_INFO"
	.align	4
        /*0000*/ 	.byte	0x02, 0x09, 0x00, 0x00, 0x02, 0x02, 0x01, 0x00, 0x02, 0x05, 0x05, 0x00, 0x03, 0x07, 0x01, 0x01
        /*0010*/ 	.byte	0x02, 0x03, 0x00, 0x00, 0x02, 0x06, 0x01, 0x00, 0x04, 0x0b, 0x08, 0x00, 0x09, 0x00, 0x00, 0x00
        /*0020*/ 	.byte	0x00, 0x00, 0x00, 0x00


//--------------------- .nv.info._Z4mmuliiiPKiS0_Pi --------------------------
	.section	.nv.info._Z4mmuliiiPKiS0_Pi,"",@"SHT_CUDA_INFO"
	.sectionflags	@""
	.align	4


	//----- nvinfo : EIATTR_CUDA_API_VERSION
	.align		4
        /*0000*/ 	.byte	0x04, 0x37
        /*0002*/ 	.short	(.L_7 - .L_6)
.L_6:
        /*0004*/ 	.word	0x00000082


	//----- nvinfo : EIATTR_KPARAM_INFO
	.align		4
.L_7:
        /*0008*/ 	.byte	0x04, 0x17
        /*000a*/ 	.short	(.L_9 - .L_8)
.L_8:
        /*000c*/ 	.word	0x00000000
        /*0010*/ 	.short	0x0005
        /*0012*/ 	.short	0x0020
        /*0014*/ 	.byte	0x00, 0xf5, 0x21, 0x00


	//----- nvinfo : EIATTR_KPARAM_INFO
	.align		4
.L_9:
        /*0018*/ 	.byte	0x04, 0x17
        /*001a*/ 	.short	(.L_11 - .L_10)
.L_10:
        /*001c*/ 	.word	0x00000000
        /*0020*/ 	.short	0x0004
        /*0022*/ 	.short	0x0018
        /*0024*/ 	.byte	0x00, 0xf5, 0x21, 0x00


	//----- nvinfo : EIATTR_KPARAM_INFO
	.align		4
.L_11:
        /*0028*/ 	.byte	0x04, 0x17
        /*002a*/ 	.short	(.L_13 - .L_12)
.L_12:
        /*002c*/ 	.word	0x00000000
        /*0030*/ 	.short	0x0003
        /*0032*/ 	.short	0x0010
        /*0034*/ 	.byte	0x00, 0xf5, 0x21, 0x00


	//----- nvinfo : EIATTR_KPARAM_INFO
	.align		4
.L_13:
        /*0038*/ 	.byte	0x04, 0x17
        /*003a*/ 	.short	(.L_15 - .L_14)
.L_14:
        /*003c*/ 	.word	0x00000000
        /*0040*/ 	.short	0x0002
        /*0042*/ 	.short	0x0008
        /*0044*/ 	.byte	0x00, 0xf0, 0x11, 0x00


	//----- nvinfo : EIATTR_KPARAM_INFO
	.align		4
.L_15:
        /*0048*/ 	.byte	0x04, 0x17
        /*004a*/ 	.short	(.L_17 - .L_16)
.L_16:
        /*004c*/ 	.word	0x00000000
        /*0050*/ 	.short	0x0001
        /*0052*/ 	.short	0x0004
        /*0054*/ 	.byte	0x00, 0xf0, 0x11, 0x00


	//----- nvinfo : EIATTR_KPARAM_INFO
	.align		4
.L_17:
        /*0058*/ 	.byte	0x04, 0x17
        /*005a*/ 	.short	(.L_19 - .L_18)
.L_18:
        /*005c*/ 	.word	0x00000000
        /*0060*/ 	.short	0x0000
        /*0062*/ 	.short	0x0000
        /*0064*/ 	.byte	0x00, 0xf0, 0x11, 0x00


	//----- nvinfo : EIATTR_SPARSE_MMA_MASK
	.align		4
.L_19:
        /*0068*/ 	.byte	0x03, 0x50
        /*006a*/ 	.short	0x0000


	//----- nvinfo : EIATTR_MAXREG_COUNT
	.align		4
        /*006c*/ 	.byte	0x03, 0x1b
        /*006e*/ 	.short	0x00ff


	//----- nvinfo : EIATTR_NUM_BARRIERS
	.align		4
        /*0070*/ 	.byte	0x02, 0x4c
        /*0072*/ 	.byte	0x01
	.zero		1


	//----- nvinfo : EIATTR_MERCURY_ISA_VERSION
	.align		4
        /*0074*/ 	.byte	0x03, 0x5f
        /*0076*/ 	.short	0x0101


	//----- nvinfo : EIATTR_VRC_CTA_INIT_COUNT
	.align		4
        /*0078*/ 	.byte	0x02, 0x4a
	.zero		1
	.zero		1


	//----- nvinfo : EIATTR_EXIT_INSTR_OFFSETS
	.align		4
        /*007c*/ 	.byte	0x04, 0x1c
        /*007e*/ 	.short	(.L_21 - .L_20)


	//   ....[0]....
.L_20:
        /*0080*/ 	.word	0x000000d0


	//   ....[1]....
        /*0084*/ 	.word	0x00000da0


	//----- nvinfo : EIATTR_CBANK_PARAM_SIZE
	.align		4
.L_21:
        /*0088*/ 	.byte	0x03, 0x19
        /*008a*/ 	.short	0x0028


	//----- nvinfo : EIATTR_PARAM_CBANK
	.align		4
        /*008c*/ 	.byte	0x04, 0x0a
        /*008e*/ 	.short	(.L_23 - .L_22)
	.align		4
.L_22:
        /*0090*/ 	.word	index@(.nv.constant0._Z4mmuliiiPKiS0_Pi)
        /*0094*/ 	.short	0x0380
        /*0096*/ 	.short	0x0028


	//----- nvinfo : EIATTR_SW_WAR
	.align		4
.L_23:
        /*0098*/ 	.byte	0x04, 0x36
        /*009a*/ 	.short	(.L_25 - .L_24)
.L_24:
        /*009c*/ 	.word	0x00000008
.L_25:


//--------------------- .nv.callgraph             --------------------------
	.section	.nv.callgraph,"",@"SHT_CUDA_CALLGRAPH"
	.align	4
	.sectionentsize	8
	.align		4
        /*0000*/ 	.word	0x00000000
	.align		4
        /*0004*/ 	.word	0xffffffff
	.align		4
        /*0008*/ 	.word	0x00000000
	.align		4
        /*000c*/ 	.word	0xfffffffe
	.align		4
        /*0010*/ 	.word	0x00000000
	.align		4
        /*0014*/ 	.word	0xfffffffd
	.align		4
        /*0018*/ 	.word	0x00000000
	.align		4
        /*001c*/ 	.word	0xfffffffc


//--------------------- .text._Z4mmuliiiPKiS0_Pi  --------------------------
	.section	.text._Z4mmuliiiPKiS0_Pi,"ax",@progbits
	.align	128
        .global         _Z4mmuliiiPKiS0_Pi
        .type           _Z4mmuliiiPKiS0_Pi,@function
        .size           _Z4mmuliiiPKiS0_Pi,(.L_x_4 - _Z4mmuliiiPKiS0_Pi)
        .other          _Z4mmuliiiPKiS0_Pi,@"STO_CUDA_ENTRY STV_DEFAULT"
_Z4mmuliiiPKiS0_Pi:
.text._Z4mmuliiiPKiS0_Pi:
[----:B------:R-:W-:Y:S01]  /*0000*/  LDC R1, c[0x0][0x37c] ;  /* 0x0000df00ff017b82 */ /* 0x000fe20000000800 */
[----:B------:R-:W0:Y:S01]  /*0010*/  S2R R5, SR_CTAID.Y ;  /* 0x0000000000057919 */ /* 0x000e220000002600 */
[----:B------:R-:W1:Y:S01]  /*0020*/  LDCU UR7, c[0x0][0x360] ;  /* 0x00006c00ff0777ac */ /* 0x000e620008000800 */
[----:B------:R-:W0:Y:S01]  /*0030*/  S2R R2, SR_TID.Y ;  /* 0x0000000000027919 */ /* 0x000e220000002200 */
[----:B------:R-:W0:Y:S01]  /*0040*/  LDCU UR4, c[0x0][0x364] ;  /* 0x00006c80ff0477ac */ /* 0x000e220008000800 */
[----:B------:R-:W1:Y:S01]  /*0050*/  S2R R7, SR_CTAID.X ;  /* 0x0000000000077919 */ /* 0x000e620000002500 */
[----:B------:R-:W2:Y:S01]  /*0060*/  LDCU.64 UR8, c[0x0][0x380] ;  /* 0x00007000ff0877ac */ /* 0x000ea20008000a00 */
[----:B------:R-:W1:Y:S01]  /*0070*/  S2R R4, SR_TID.X ;  /* 0x0000000000047919 */ /* 0x000e620000002100 */
[----:B--2---:R-:W-:Y:S01]  /*0080*/  MOV R0, UR9 ;  /* 0x0000000900007c02 */ /* 0x004fe20008000f00 */
[----:B0-----:R-:W-:-:S05]  /*0090*/  IMAD R23, R5, UR4, R2 ;  /* 0x0000000405177c24 */ /* 0x001fca000f8e0202 */
[----:B------:R-:W-:Y:S01]  /*00a0*/  ISETP.GE.AND P0, PT, R23, UR8, PT ;  /* 0x0000000817007c0c */ /* 0x000fe2000bf06270 */
[----:B-1----:R-:W-:-:S05]  /*00b0*/  IMAD R25, R7, UR7, R4 ;  /* 0x0000000707197c24 */ /* 0x002fca000f8e0204 */
[----:B------:R-:W-:-:S13]  /*00c0*/  ISETP.GE.OR P0, PT, R25, R0, P0 ;  /* 0x000000001900720c */ /* 0x000fda0000706670 */
[----:B------:R-:W-:Y:S05]  /*00d0*/  @P0 EXIT ;  /* 0x000000000000094d */ /* 0x000fea0003800000 */
[----:B------:R-:W0:Y:S01]  /*00e0*/  LDCU UR10, c[0x0][0x388] ;  /* 0x00007100ff0a77ac */ /* 0x000e220008000800 */
[----:B------:R-:W-:Y:S01]  /*00f0*/  HFMA2 R29, -RZ, RZ, 0, 0 ;  /* 0x00000000ff1d7431 */ /* 0x000fe200000001ff */
[----:B------:R-:W-:Y:S02]  /*0100*/  CS2R R16, SRZ ;  /* 0x0000000000107805 */ /* 0x000fe4000001ff00 */
[----:B------:R-:W-:Y:S01]  /*0110*/  MOV R27, RZ ;  /* 0x000000ff001b7202 */ /* 0x000fe20000000f00 */
[----:B------:R-:W1:Y:S01]  /*0120*/  LDCU.64 UR8, c[0x0][0x358] ;  /* 0x00006b00ff0877ac */ /* 0x000e620008000a00 */
[----:B0-----:R-:W-:-:S09]  /*0130*/  UISETP.GE.AND UP0, UPT, UR10, 0x1, UPT ;  /* 0x000000010a00788c */ /* 0x001fd2000bf06270 */
[----:B-1----:R-:W-:Y:S05]  /*0140*/  BRA.U !UP0, `(.L_x_0) ;  /* 0x0000000908f07547 */ /* 0x002fea000b800000 */
[----:B------:R-:W0:Y:S01]  /*0150*/  S2UR UR6, SR_CgaCtaId ;  /* 0x00000000000679c3 */ /* 0x000e220000008800 */
[----:B------:R-:W-:Y:S01]  /*0160*/  IMAD R3, R2, UR7, R4 ;  /* 0x0000000702037c24 */ /* 0x000fe2000f8e0204 */
[----:B------:R-:W-:Y:S01]  /*0170*/  UMOV UR4, 0x400 ;  /* 0x0000040000047882 */ /* 0x000fe20000000000 */
[----:B------:R-:W-:Y:S01]  /*0180*/  MOV R17, RZ ;  /* 0x000000ff00117202 */ /* 0x000fe20000000f00 */
[----:B------:R-:W-:Y:S02]  /*0190*/  UIADD3 UR5, UPT, UPT, UR4, 0x4000, URZ ;  /* 0x0000400004057890 */ /* 0x000fe4000fffe0ff */
[----:B------:R-:W-:Y:S02]  /*01a0*/  SHF.L.U32 R0, R3, 0x2, RZ ;  /* 0x0000000203007819 */ /* 0x000fe400000006ff */
[----:B------:R-:W-:Y:S02]  /*01b0*/  SHF.R.U32.HI R22, RZ, 0x4, R3 ;  /* 0x00000004ff167819 */ /* 0x000fe40000011603 */
[----:B------:R-:W-:-:S02]  /*01c0*/  LOP3.LUT R0, R0, 0x3c, RZ, 0xc0, !PT ;  /* 0x0000003c00007812 */ /* 0x000fc400078ec0ff */
[----:B------:R-:W-:Y:S02]  /*01d0*/  LEA R5, R5, R22, 0x6 ;  /* 0x0000001605057211 */ /* 0x000fe400078e30ff */
[----:B------:R-:W-:-:S03]  /*01e0*/  LEA R7, R7, R0, 0x6 ;  /* 0x0000000007077211 */ /* 0x000fc600078e30ff */
[----:B------:R-:W-:Y:S01]  /*01f0*/  IMAD R6, R5, UR10, R0 ;  /* 0x0000000a05067c24 */ /* 0x000fe2000f8e0200 */
[----:B0-----:R-:W-:Y:S02]  /*0200*/  ULEA UR4, UR6, UR4, 0x18 ;  /* 0x0000000406047291 */ /* 0x001fe4000f8ec0ff */
[----:B------:R-:W-:-:S04]  /*0210*/  ULEA UR5, UR6, UR5, 0x18 ;  /* 0x0000000506057291 */ /* 0x000fc8000f8ec0ff */
[C---:B------:R-:W-:Y:S02]  /*0220*/  LEA R5, R3.reuse, UR4, 0x4 ;  /* 0x0000000403057c11 */ /* 0x040fe4000f8e20ff */
[----:B------:R-:W-:Y:S02]  /*0230*/  LEA R3, R3, UR5, 0x4 ;  /* 0x0000000503037c11 */ /* 0x000fe4000f8e20ff */
[----:B------:R-:W-:Y:S02]  /*0240*/  LEA R4, R4, UR5, 0x3 ;  /* 0x0000000504047c11 */ /* 0x000fe4000f8e18ff */
[----:B------:R-:W-:Y:S01]  /*0250*/  LEA R2, R2, UR4, 0x9 ;  /* 0x0000000402027c11 */ /* 0x000fe2000f8e48ff */
[----:B------:R-:W-:-:S06]  /*0260*/  UMOV UR4, URZ ;  /* 0x000000ff00047c82 */ /* 0x000fcc0008000000 */
.L_x_2:
[----:B------:R-:W0:Y:S01]  /*0270*/  LDC R0, c[0x0][0x384] ;  /* 0x0000e100ff007b82 */ /* 0x000e220000000800 */
[----:B------:R-:W-:Y:S01]  /*0280*/  IADD3 R12, PT, PT, R22, UR4, RZ ;  /* 0x00000004160c7c10 */ /* 0x000fe2000fffe0ff */
[----:B------:R-:W1:Y:S01]  /*0290*/  LDCU UR5, c[0x0][0x388] ;  /* 0x00007100ff0577ac */ /* 0x000e620008000800 */
[----:B------:R-:W-:-:S05]  /*02a0*/  IADD3 R13, PT, PT, R6, UR4, RZ ;  /* 0x00000004060d7c10 */ /* 0x000fca000fffe0ff */
[----:B------:R-:W2:Y:S08]  /*02b0*/  LDC.64 R10, c[0x0][0x390] ;  /* 0x0000e400ff0a7b82 */ /* 0x000eb00000000a00 */
[----:B------:R-:W3:Y:S01]  /*02c0*/  LDC.64 R8, c[0x0][0x398] ;  /* 0x0000e600ff087b82 */ /* 0x000ee20000000a00 */
[----:B0-----:R-:W-:Y:S02]  /*02d0*/  IMAD R15, R12, R0, R7 ;  /* 0x000000000c0f7224 */ /* 0x001fe400078e0207 */
[----:B--2---:R-:W-:-:S05]  /*02e0*/  IMAD.WIDE R10, R13, 0x4, R10 ;  /* 0x000000040d0a7825 */ /* 0x004fca00078e020a */
[----:B------:R-:W2:Y:S01]  /*02f0*/  LDG.E R12, desc[UR8][R10.64] ;  /* 0x000000080a0c7981 */ /* 0x000ea2000c1e1900 */
[----:B---3--:R-:W-:-:S03]  /*0300*/  IMAD.WIDE R8, R15, 0x4, R8 ;  /* 0x000000040f087825 */ /* 0x008fc600078e0208 */
[----:B------:R-:W3:Y:S04]  /*0310*/  LDG.E R26, desc[UR8][R10.64+0x4] ;  /* 0x000004080a1a7981 */ /* 0x000ee8000c1e1900 */
[----:B------:R-:W4:Y:S04]  /*0320*/  LDG.E R18, desc[UR8][R8.64] ;  /* 0x0000000808127981 */ /* 0x000f28000c1e1900 */
[----:B------:R-:W5:Y:S04]  /*0330*/  LDG.E R28, desc[UR8][R8.64+0x4] ;  /* 0x00000408081c7981 */ /* 0x000f68000c1e1900 */
[----:B------:R-:W5:Y:S04]  /*0340*/  LDG.E R14, desc[UR8][R10.64+0x8] ;  /* 0x000008080a0e7981 */ /* 0x000f68000c1e1900 */
[----:B------:R-:W5:Y:S04]  /*0350*/  LDG.E R20, desc[UR8][R8.64+0x8] ;  /* 0x0000080808147981 */ /* 0x000f68000c1e1900 */
[----:B------:R-:W5:Y:S04]  /*0360*/  LDG.E R24, desc[UR8][R10.64+0xc] ;  /* 0x00000c080a187981 */ /* 0x000f68000c1e1900 */
[----:B------:R-:W5:Y:S01]  /*0370*/  LDG.E R13, desc[UR8][R8.64+0xc] ;  /* 0x00000c08080d7981 */ /* 0x000f62000c1e1900 */
[----:B------:R-:W-:-:S04]  /*0380*/  UIADD3 UR4, UPT, UPT, UR4, 0x40, URZ ;  /* 0x0000004004047890 */ /* 0x000fc8000fffe0ff */
[----:B-1----:R-:W-:-:S03]  /*0390*/  UISETP.GE.AND UP1, UPT, UR4, UR5, UPT ;  /* 0x000000050400728c */ /* 0x002fc6000bf26270 */
[----:B------:R-:W-:Y:S01]  /*03a0*/  UMOV UR5, 0x110 ;  /* 0x0000011000057882 */ /* 0x000fe20000000000 */
[----:B--2---:R-:W-:Y:S04]  /*03b0*/  STS [R5], R12 ;  /* 0x0000000c05007388 */ /* 0x004fe80000000800 */
[----:B----4-:R-:W-:Y:S04]  /*03c0*/  STS [R3], R18 ;  /* 0x0000001203007388 */ /* 0x010fe80000000800 */
[----:B---3--:R-:W-:Y:S04]  /*03d0*/  STS [R5+0x4], R26 ;  /* 0x0000041a05007388 */ /* 0x008fe80000000800 */
[----:B-----5:R-:W-:Y:S04]  /*03e0*/  STS [R3+0x4], R28 ;  /* 0x0000041c03007388 */ /* 0x020fe80000000800 */
[----:B------:R-:W-:Y:S04]  /*03f0*/  STS [R5+0x8], R14 ;  /* 0x0000080e05007388 */ /* 0x000fe80000000800 */
[----:B------:R-:W-:Y:S04]  /*0400*/  STS [R3+0x8], R20 ;  /* 0x0000081403007388 */ /* 0x000fe80000000800 */
[----:B------:R-:W-:Y:S04]  /*0410*/  STS [R5+0xc], R24 ;  /* 0x00000c1805007388 */ /* 0x000fe80000000800 */
[----:B------:R-:W-:Y:S01]  /*0420*/  STS [R3+0xc], R13 ;  /* 0x00000c0d03007388 */ /* 0x000fe20000000800 */
[----:B------:R-:W-:Y:S06]  /*0430*/  BAR.SYNC.DEFER_BLOCKING 0x0 ;  /* 0x0000000000007b1d */ /* 0x000fec0000010000 */
[----:B------:R-:W-:Y:S04]  /*0440*/  LDS.64 R20, [R4] ;  /* 0x0000000004147984 */ /* 0x000fe80000000a00 */
[----:B------:R-:W0:Y:S04]  /*0450*/  LDS.128 R8, [R2] ;  /* 0x0000000002087984 */ /* 0x000e280000000c00 */
[----:B------:R-:W1:Y:S04]  /*0460*/  LDS.128 R12, [R2+0x100] ;  /* 0x00010000020c7984 */ /* 0x000e680000000c00 */
[----:B------:R-:W2:Y:S01]  /*0470*/  LDS.64 R18, [R4+0x100] ;  /* 0x0001000004127984 */ /* 0x000ea20000000a00 */
[----:B0-----:R-:W-:-:S02]  /*0480*/  IMAD R24, R8, R20, R17 ;  /* 0x0000001408187224 */ /* 0x001fc400078e0211 */
[-C--:B------:R-:W-:Y:S02]  /*0490*/  IMAD R8, R8, R21.reuse, R16 ;  /* 0x0000001508087224 */ /* 0x080fe400078e0210 */
[----:B------:R-:W0:Y:S01]  /*04a0*/  LDS.64 R16, [R4+0x200] ;  /* 0x0002000004107984 */ /* 0x000e220000000a00 */
[C---:B-1----:R-:W-:Y:S02]  /*04b0*/  IMAD R29, R12.reuse, R20, R29 ;  /* 0x000000140c1d7224 */ /* 0x042fe400078e021d */
[----:B------:R-:W-:Y:S02]  /*04c0*/  IMAD R12, R12, R21, R27 ;  /* 0x000000150c0c7224 */ /* 0x000fe400078e021b */
[----:B------:R-:W1:Y:S01]  /*04d0*/  LDS.64 R20, [R4+0x300] ;  /* 0x0003000004147984 */ /* 0x000e620000000a00 */
[----:B--2---:R-:W-:Y:S02]  /*04e0*/  IMAD R27, R18, R9, R24 ;  /* 0x00000009121b7224 */ /* 0x004fe400078e0218 */
[----:B------:R-:W-:-:S02]  /*04f0*/  IMAD R8, R9, R19, R8 ;  /* 0x0000001309087224 */ /* 0x000fc400078e0208 */
[----:B------:R-:W-:Y:S02]  /*0500*/  IMAD R29, R18, R13, R29 ;  /* 0x0000000d121d7224 */ /* 0x000fe400078e021d */
[----:B------:R-:W-:Y:S01]  /*0510*/  IMAD R12, R13, R19, R12 ;  /* 0x000000130d0c7224 */ /* 0x000fe200078e020c */
[----:B------:R-:W-:Y:S02]  /*0520*/  IADD3 R24, PT, PT, R2, 0x110, RZ ;  /* 0x0000011002187810 */ /* 0x000fe40007ffe0ff */
[----:B------:R-:W-:Y:S01]  /*0530*/  IADD3 R26, PT, PT, R4, 0x600, RZ ;  /* 0x00000600041a7810 */ /* 0x000fe20007ffe0ff */
[----:B0-----:R-:W-:Y:S02]  /*0540*/  IMAD R27, R16, R10, R27 ;  /* 0x0000000a101b7224 */ /* 0x001fe400078e021b */
[----:B------:R-:W-:Y:S02]  /*0550*/  IMAD R8, R10, R17, R8 ;  /* 0x000000110a087224 */ /* 0x000fe400078e0208 */
[----:B------:R-:W-:-:S02]  /*0560*/  IMAD R29, R16, R14, R29 ;  /* 0x0000000e101d7224 */ /* 0x000fc400078e021d */
[----:B------:R-:W-:Y:S02]  /*0570*/  IMAD R12, R14, R17, R12 ;  /* 0x000000110e0c7224 */ /* 0x000fe400078e020c */
[C---:B-1----:R-:W-:Y:S02]  /*0580*/  IMAD R17, R20.reuse, R11, R27 ;  /* 0x0000000b14117224 */ /* 0x042fe400078e021b */
[----:B------:R-:W-:Y:S02]  /*0590*/  IMAD R16, R11, R21, R8 ;  /* 0x000000150b107224 */ /* 0x000fe400078e0208 */
[----:B------:R-:W-:Y:S02]  /*05a0*/  IMAD R29, R20, R15, R29 ;  /* 0x0000000f141d7224 */ /* 0x000fe400078e021d */
[----:B------:R-:W-:-:S07]  /*05b0*/  IMAD R27, R15, R21, R12 ;  /* 0x000000150f1b7224 */ /* 0x000fce00078e020c */
.L_x_1:
[----:B------:R-:W-:Y:S01]  /*05c0*/  LDS.64 R18, [R26+-0x200] ;  /* 0xfffe00001a127984 */ /* 0x000fe20000000a00 */
[----:B------:R-:W-:-:S03]  /*05d0*/  UIADD3 UR5, UPT, UPT, UR5, 0x50, URZ ;  /* 0x0000005005057890 */ /* 0x000fc6000fffe0ff */
[----:B------:R-:W0:Y:S01]  /*05e0*/  LDS.128 R8, [R24+-0x100] ;  /* 0xffff000018087984 */ /* 0x000e220000000c00 */
[----:B------:R-:W-:-:S03]  /*05f0*/  UISETP.NE.AND UP0, UPT, UR5, 0x200, UPT ;  /* 0x000002000500788c */ /* 0x000fc6000bf05270 */
[----:B------:R-:W1:Y:S01]  /*0600*/  LDS.128 R12, [R24] ;  /* 0x00000000180c7984 */ /* 0x000e620000000c00 */
[CC--:B0-----:R-:W-:Y:S02]  /*0610*/  IMAD R20, R8.reuse, R18.reuse, R17 ;  /* 0x0000001208147224 */ /* 0x0c1fe400078e0211 */
[-C--:B------:R-:W-:Y:S02]  /*0620*/  IMAD R8, R8, R19.reuse, R16 ;  /* 0x0000001308087224 */ /* 0x080fe400078e0210 */
[----:B------:R-:W0:Y:S01]  /*0630*/  LDS.64 R16, [R26+-0x100] ;  /* 0xffff00001a107984 */ /* 0x000e220000000a00 */
[C---:B-1----:R-:W-:Y:S02]  /*0640*/  IMAD R18, R12.reuse, R18, R29 ;  /* 0x000000120c127224 */ /* 0x042fe400078e021d */
[----:B------:R-:W-:Y:S02]  /*0650*/  IMAD R12, R12, R19, R27 ;  /* 0x000000130c0c7224 */ /* 0x000fe400078e021b */
[----:B0-----:R-:W-:-:S02]  /*0660*/  IMAD R21, R16, R9, R20 ;  /* 0x0000000910157224 */ /* 0x001fc400078e0214 */
[----:B------:R-:W-:Y:S02]  /*0670*/  IMAD R20, R9, R17, R8 ;  /* 0x0000001109147224 */ /* 0x000fe400078e0208 */
[----:B------:R-:W0:Y:S01]  /*0680*/  LDS.64 R8, [R26] ;  /* 0x000000001a087984 */ /* 0x000e220000000a00 */
[----:B------:R-:W-:Y:S02]  /*0690*/  IMAD R27, R16, R13, R18 ;  /* 0x0000000d101b7224 */ /* 0x000fe400078e0212 */
[----:B------:R-:W-:Y:S01]  /*06a0*/  IMAD R12, R13, R17, R12 ;  /* 0x000000110d0c7224 */ /* 0x000fe200078e020c */
[----:B------:R-:W1:Y:S04]  /*06b0*/  LDS.64 R18, [R26+0x100] ;  /* 0x000100001a127984 */ /* 0x000e680000000a00 */
[----:B------:R-:W-:Y:S01]  /*06c0*/  LDS.64 R16, [R26+0x200] ;  /* 0x000200001a107984 */ /* 0x000fe20000000a00 */
[----:B0-----:R-:W-:-:S02]  /*06d0*/  IMAD R21, R8, R10, R21 ;  /* 0x0000000a08157224 */ /* 0x001fc400078e0215 */
[-C--:B------:R-:W-:Y:S02]  /*06e0*/  IMAD R20, R10, R9.reuse, R20 ;  /* 0x000000090a147224 */ /* 0x080fe400078e0214 */
[----:B------:R-:W-:Y:S02]  /*06f0*/  IMAD R27, R8, R14, R27 ;  /* 0x0000000e081b7224 */ /* 0x000fe400078e021b */
[----:B------:R-:W-:Y:S02]  /*0700*/  IMAD R12, R14, R9, R12 ;  /* 0x000000090e0c7224 */ /* 0x000fe400078e020c */
[C---:B-1----:R-:W-:Y:S02]  /*0710*/  IMAD R21, R18.reuse, R11, R21 ;  /* 0x0000000b12157224 */ /* 0x042fe400078e0215 */
[----:B------:R-:W-:Y:S02]  /*0720*/  IMAD R20, R11, R19, R20 ;  /* 0x000000130b147224 */ /* 0x000fe400078e0214 */
[----:B------:R-:W0:Y:S01]  /*0730*/  LDS.128 R8, [R24+-0xf0] ;  /* 0xffff100018087984 */ /* 0x000e220000000c00 */
[----:B------:R-:W-:-:S02]  /*0740*/  IMAD R29, R18, R15, R27 ;  /* 0x0000000f121d7224 */ /* 0x000fc400078e021b */
[----:B------:R-:W-:Y:S02]  /*0750*/  IMAD R27, R15, R19, R12 ;  /* 0x000000130f1b7224 */ /* 0x000fe400078e020c */
[----:B------:R-:W1:Y:S04]  /*0760*/  LDS.64 R18, [R26+0x300] ;  /* 0x000300001a127984 */ /* 0x000e680000000a00 */
[----:B------:R-:W2:Y:S01]  /*0770*/  LDS.128 R12, [R24+0x10] ;  /* 0x00001000180c7984 */ /* 0x000ea20000000c00 */
[C---:B0-----:R-:W-:Y:S02]  /*0780*/  IMAD R21, R8.reuse, R16, R21 ;  /* 0x0000001008157224 */ /* 0x041fe400078e0215 */
[----:B------:R-:W-:Y:S02]  /*0790*/  IMAD R20, R8, R17, R20 ;  /* 0x0000001108147224 */ /* 0x000fe400078e0214 */
[----:B-1----:R-:W-:-:S02]  /*07a0*/  IMAD R21, R18, R9, R21 ;  /* 0x0000000912157224 */ /* 0x002fc400078e0215 */
[----:B------:R-:W-:Y:S02]  /*07b0*/  IMAD R20, R9, R19, R20 ;  /* 0x0000001309147224 */ /* 0x000fe400078e0214 */
[----:B------:R-:W0:Y:S01]  /*07c0*/  LDS.64 R8, [R26+0x400] ;  /* 0x000400001a087984 */ /* 0x000e220000000a00 */
[C---:B--2---:R-:W-:Y:S02]  /*07d0*/  IMAD R29, R12.reuse, R16, R29 ;  /* 0x000000100c1d7224 */ /* 0x044fe400078e021d */
[----:B------:R-:W-:Y:S02]  /*07e0*/  IMAD R12, R12, R17, R27 ;  /* 0x000000110c0c7224 */ /* 0x000fe400078e021b */
[----:B------:R-:W1:Y:S01]  /*07f0*/  LDS.64 R16, [R26+0x500] ;  /* 0x000500001a107984 */ /* 0x000e620000000a00 */
[----:B------:R-:W-:Y:S02]  /*0800*/  IMAD R29, R18, R13, R29 ;  /* 0x0000000d121d7224 */ /* 0x000fe400078e021d */
[----:B------:R-:W-:-:S02]  /*0810*/  IMAD R12, R13, R19, R12 ;  /* 0x000000130d0c7224 */ /* 0x000fc400078e020c */
[----:B------:R-:W-:Y:S01]  /*0820*/  LDS.64 R18, [R26+0x600] ;  /* 0x000600001a127984 */ /* 0x000fe20000000a00 */
[----:B0-----:R-:W-:Y:S02]  /*0830*/  IMAD R21, R8, R10, R21 ;  /* 0x0000000a08157224 */ /* 0x001fe400078e0215 */
[-C--:B------:R-:W-:Y:S02]  /*0840*/  IMAD R20, R10, R9.reuse, R20 ;  /* 0x000000090a147224 */ /* 0x080fe400078e0214 */
[----:B------:R-:W-:Y:S02]  /*0850*/  IMAD R27, R8, R14, R29 ;  /* 0x0000000e081b7224 */ /* 0x000fe400078e021d */
[----:B------:R-:W-:Y:S02]  /*0860*/  IMAD R12, R14, R9, R12 ;  /* 0x000000090e0c7224 */ /* 0x000fe400078e020c */
[----:B-1----:R-:W-:Y:S02]  /*0870*/  IMAD R21, R16, R11, R21 ;  /* 0x0000000b10157224 */ /* 0x002fe400078e0215 */
[----:B------:R-:W-:-:S02]  /*0880*/  IMAD R20, R11, R17, R20 ;  /* 0x000000110b147224 */ /* 0x000fc400078e0214 */
[----:B------:R-:W0:Y:S01]  /*0890*/  LDS.128 R8, [R24+-0xe0] ;  /* 0xffff200018087984 */ /* 0x000e220000000c00 */
[----:B------:R-:W-:Y:S02]  /*08a0*/  IMAD R27, R16, R15, R27 ;  /* 0x0000000f101b7224 */ /* 0x000fe400078e021b */
[----:B------:R-:W-:Y:S02]  /*08b0*/  IMAD R17, R15, R17, R12 ;  /* 0x000000110f117224 */ /* 0x000fe400078e020c */
[----:B------:R-:W1:Y:S01]  /*08c0*/  LDS.128 R12, [R24+0x20] ;  /* 0x00002000180c7984 */ /* 0x000e620000000c00 */
[CC--:B0-----:R-:W-:Y:S02]  /*08d0*/  IMAD R16, R8.reuse, R18.reuse, R21 ;  /* 0x0000001208107224 */ /* 0x0c1fe400078e0215 */
[----:B------:R-:W-:Y:S02]  /*08e0*/  IMAD R8, R8, R19, R20 ;  /* 0x0000001308087224 */ /* 0x000fe400078e0214 */
[----:B------:R-:W0:Y:S01]  /*08f0*/  LDS.64 R20, [R26+0x700] ;  /* 0x000700001a147984 */ /* 0x000e220000000a00 */
[----:B-1----:R-:W-:-:S02]  /*0900*/  IMAD R27, R12, R18, R27 ;  /* 0x000000120c1b7224 */ /* 0x002fc400078e021b */
[----:B------:R-:W-:Y:S02]  /*0910*/  IMAD R12, R12, R19, R17 ;  /* 0x000000130c0c7224 */ /* 0x000fe400078e0211 */
[C---:B0-----:R-:W-:Y:S02]  /*0920*/  IMAD R19, R20.reuse, R9, R16 ;  /* 0x0000000914137224 */ /* 0x041fe400078e0210 */
[----:B------:R-:W-:Y:S01]  /*0930*/  IMAD R18, R9, R21, R8 ;  /* 0x0000001509127224 */ /* 0x000fe200078e0208 */
[----:B------:R-:W-:Y:S01]  /*0940*/  LDS.64 R16, [R26+0x900] ;  /* 0x000900001a107984 */ /* 0x000fe20000000a00 */
[----:B------:R-:W-:Y:S02]  /*0950*/  IMAD R27, R20, R13, R27 ;  /* 0x0000000d141b7224 */ /* 0x000fe400078e021b */
[----:B------:R-:W-:Y:S01]  /*0960*/  IMAD R12, R13, R21, R12 ;  /* 0x000000150d0c7224 */ /* 0x000fe200078e020c */
[----:B------:R-:W0:Y:S02]  /*0970*/  LDS.64 R8, [R26+0x800] ;  /* 0x000800001a087984 */ /* 0x000e240000000a00 */
[----:B0-----:R-:W-:-:S02]  /*0980*/  IMAD R19, R8, R10, R19 ;  /* 0x0000000a08137224 */ /* 0x001fc400078e0213 */
[-C--:B------:R-:W-:Y:S02]  /*0990*/  IMAD R18, R10, R9.reuse, R18 ;  /* 0x000000090a127224 */ /* 0x080fe400078e0212 */
[----:B------:R-:W-:Y:S02]  /*09a0*/  IMAD R27, R8, R14, R27 ;  /* 0x0000000e081b7224 */ /* 0x000fe400078e021b */
[----:B------:R-:W-:Y:S02]  /*09b0*/  IMAD R12, R14, R9, R12 ;  /* 0x000000090e0c7224 */ /* 0x000fe400078e020c */
[C---:B------:R-:W-:Y:S02]  /*09c0*/  IMAD R21, R16.reuse, R11, R19 ;  /* 0x0000000b10157224 */ /* 0x040fe400078e0213 */
[----:B------:R-:W-:Y:S02]  /*09d0*/  IMAD R20, R11, R17, R18 ;  /* 0x000000110b147224 */ /* 0x000fe400078e0212 */
[----:B------:R-:W-:Y:S01]  /*09e0*/  LDS.64 R18, [R26+0xa00] ;  /* 0x000a00001a127984 */ /* 0x000fe20000000a00 */
[----:B------:R-:W-:-:S02]  /*09f0*/  IMAD R27, R16, R15, R27 ;  /* 0x0000000f101b7224 */ /* 0x000fc400078e021b */
[----:B------:R-:W-:Y:S01]  /*0a00*/  IMAD R17, R15, R17, R12 ;  /* 0x000000110f117224 */ /* 0x000fe200078e020c */
[----:B------:R-:W0:Y:S04]  /*0a10*/  LDS.128 R8, [R24+-0xd0] ;  /* 0xffff300018087984 */ /* 0x000e280000000c00 */
        /* <DEDUP_REMOVED lines=22> */
[----:B------:R-:W1:Y:S04]  /*0b80*/  LDS.64 R16, [R26+0xf00] ;  /* 0x000f00001a107984 */ /* 0x000e680000000a00 */
[----:B------:R2:W3:Y:S02]  /*0b90*/  LDS.128 R12, [R24+0x40] ;  /* 0x00004000180c7984 */ /* 0x0004e40000000c00 */
[----:B--2---:R-:W-:Y:S01]  /*0ba0*/  IADD3 R24, PT, PT, R24, 0x50, RZ ;  /* 0x0000005018187810 */ /* 0x004fe20007ffe0ff */
[----:B0-----:R-:W-:-:S02]  /*0bb0*/  IMAD R21, R8, R18, R21 ;  /* 0x0000001208157224 */ /* 0x001fc400078e0215 */
[----:B------:R-:W-:Y:S02]  /*0bc0*/  IMAD R20, R8, R19, R20 ;  /* 0x0000001308147224 */ /* 0x000fe400078e0214 */
[----:B-1----:R-:W-:Y:S02]  /*0bd0*/  IMAD R21, R16, R9, R21 ;  /* 0x0000000910157224 */ /* 0x002fe400078e0215 */
[----:B------:R-:W-:Y:S02]  /*0be0*/  IMAD R20, R9, R17, R20 ;  /* 0x0000001109147224 */ /* 0x000fe400078e0214 */
[----:B------:R-:W0:Y:S01]  /*0bf0*/  LDS.64 R8, [R26+0x1000] ;  /* 0x001000001a087984 */ /* 0x000e220000000a00 */
[C---:B---3--:R-:W-:Y:S02]  /*0c00*/  IMAD R29, R12.reuse, R18, R29 ;  /* 0x000000120c1d7224 */ /* 0x048fe400078e021d */
[----:B------:R-:W-:Y:S02]  /*0c10*/  IMAD R12, R12, R19, R27 ;  /* 0x000000130c0c7224 */ /* 0x000fe400078e021b */
[----:B------:R1:W2:Y:S01]  /*0c20*/  LDS.64 R18, [R26+0x1100] ;  /* 0x001100001a127984 */ /* 0x0002a20000000a00 */
[----:B------:R-:W-:-:S02]  /*0c30*/  IMAD R29, R16, R13, R29 ;  /* 0x0000000d101d7224 */ /* 0x000fc400078e021d */
[----:B------:R-:W-:Y:S01]  /*0c40*/  IMAD R12, R13, R17, R12 ;  /* 0x000000110d0c7224 */ /* 0x000fe200078e020c */
[----:B-1----:R-:W-:Y:S01]  /*0c50*/  IADD3 R26, PT, PT, R26, 0x1400, RZ ;  /* 0x000014001a1a7810 */ /* 0x002fe20007ffe0ff */
[----:B0-----:R-:W-:Y:S02]  /*0c60*/  IMAD R21, R8, R10, R21 ;  /* 0x0000000a08157224 */ /* 0x001fe400078e0215 */
[-C--:B------:R-:W-:Y:S02]  /*0c70*/  IMAD R20, R10, R9.reuse, R20 ;  /* 0x000000090a147224 */ /* 0x080fe400078e0214 */
[----:B------:R-:W-:Y:S02]  /*0c80*/  IMAD R29, R8, R14, R29 ;  /* 0x0000000e081d7224 */ /* 0x000fe400078e021d */
[----:B------:R-:W-:Y:S02]  /*0c90*/  IMAD R12, R14, R9, R12 ;  /* 0x000000090e0c7224 */ /* 0x000fe400078e020c */
[----:B--2---:R-:W-:-:S02]  /*0ca0*/  IMAD R17, R18, R11, R21 ;  /* 0x0000000b12117224 */ /* 0x004fc400078e0215 */
[----:B------:R-:W-:Y:S02]  /*0cb0*/  IMAD R16, R11, R19, R20 ;  /* 0x000000130b107224 */ /* 0x000fe400078e0214 */
[----:B------:R-:W-:Y:S02]  /*0cc0*/  IMAD R29, R18, R15, R29 ;  /* 0x0000000f121d7224 */ /* 0x000fe400078e021d */
[----:B------:R-:W-:Y:S01]  /*0cd0*/  IMAD R27, R15, R19, R12 ;  /* 0x000000130f1b7224 */ /* 0x000fe200078e020c */
[----:B------:R-:W-:Y:S06]  /*0ce0*/  BRA.U UP0, `(.L_x_1) ;  /* 0xfffffff900347547 */ /* 0x000fec000b83ffff */
[----:B------:R-:W-:Y:S06]  /*0cf0*/  BAR.SYNC.DEFER_BLOCKING 0x0 ;  /* 0x0000000000007b1d */ /* 0x000fec0000010000 */
[----:B------:R-:W-:Y:S05]  /*0d00*/  BRA.U !UP1, `(.L_x_2) ;  /* 0xfffffff509587547 */ /* 0x000fea000b83ffff */
.L_x_0:
[----:B------:R-:W0:Y:S01]  /*0d10*/  LDC.64 R2, c[0x0][0x3a0] ;  /* 0x0000e800ff027b82 */ /* 0x000e220000000a00 */
[----:B------:R-:W-:-:S05]  /*0d20*/  IMAD R5, R23, R0, R25 ;  /* 0x0000000017057224 */ /* 0x000fca00078e0219 */
[----:B------:R-:W-:-:S05]  /*0d30*/  SHF.L.U32 R5, R5, 0x1, RZ ;  /* 0x0000000105057819 */ /* 0x000fca00000006ff */
[----:B0-----:R-:W-:-:S05]  /*0d40*/  IMAD.WIDE R2, R5, 0x4, R2 ;  /* 0x0000000405027825 */ /* 0x001fca00078e0202 */
[----:B------:R-:W-:Y:S01]  /*0d50*/  STG.E desc[UR8][R2.64], R17 ;  /* 0x0000001102007986 */ /* 0x000fe2000c101908 */
[----:B------:R-:W-:-:S03]  /*0d60*/  IMAD.WIDE R4, R0, 0x4, R2 ;  /* 0x0000000400047825 */ /* 0x000fc600078e0202 */
[----:B------:R-:W-:Y:S04]  /*0d70*/  STG.E desc[UR8][R2.64+0x4], R16 ;  /* 0x0000041002007986 */ /* 0x000fe8000c101908 */
[----:B------:R-:W-:Y:S04]  /*0d80*/  STG.E desc[UR8][R4.64], R29 ;  /* 0x0000001d04007986 */ /* 0x000fe8000c101908 */
[----:B------:R-:W-:Y:S01]  /*0d90*/  STG.E desc[UR8][R4.64+0x4], R27 ;  /* 0x0000041b04007986 */ /* 0x000fe2000c101908 */
[----:B------:R-:W-:Y:S05]  /*0da0*/  EXIT ;  /* 0x000000000000794d */ /* 0x000fea0003800000 */
.L_x_3:
[----:B------:R-:W-:-:S00]  /*0db0*/  BRA `(.L_x_3) ;  /* 0xfffffffc00fc7947 */ /* 0x000fc0000383ffff */
[----:B------:R-:W-:-:S00]  /*0dc0*/  NOP ;  /* 0x0000000000007918 */ /* 0x000fc00000000000 */
        /* <DEDUP_REMOVED lines=11> */
.L_x_4:


//--------------------- .nv.shared._Z4mmuliiiPKiS0_Pi --------------------------
	.section	.nv.shared._Z4mmuliiiPKiS0_Pi,"aw",@nobits
	.sectionflags	@""
	.align	4
.nv.shared._Z4mmuliiiPKiS0_Pi:
	.zero		33792


//--------------------- .nv.shared.reserved.0     --------------------------
	.section	.nv.shared.reserved.0,"aw",@nobits
	.weak		__nv_reservedSMEM_offset_0_alias
	.size		__nv_reservedSMEM_offset_0_alias, 0, 64
	.other		__nv_reservedSMEM_offset_0_alias,@"STO_CUDA_RESERVED_SHARED STV_DEFAULT"
__nv_reservedSMEM_offset_0_alias:
	.zero		0
	.zero		64


//--------------------- .nv.constant0._Z4mmuliiiPKiS0_Pi --------------------------
	.section	.nv.constant0._Z4mmuliiiPKiS0_Pi,"a",@progbits
	.sectionflags	@""
	.align	4
.nv.constant0._Z4mmuliiiPKiS0_Pi:
	.zero		936


//--------------------- SYMBOLS --------------------------

	.type		.nv.reservedSmem.offset0,@object
	.size		.nv.reservedSmem.offset0,0x4
	.type		.nv.reservedSmem.cap,@object
	.size		.nv.reservedSmem.cap,0x4
